//
// Generated by NVIDIA NVVM Compiler
//
// Compiler Build ID: CL-36424714
// Cuda compilation tools, release 13.0, V13.0.88
// Based on NVVM 20.0.0
//

.version 9.0
.target sm_100
.address_size 64

	// .globl	_Z8mm_naiveIfEvPKT_S2_PS0_i
// _ZZ8mm_tiledIfEvPKT_S2_PS0_mE6tile_A has been demoted
// _ZZ8mm_tiledIfEvPKT_S2_PS0_mE6tile_B has been demoted

.visible .entry _Z8mm_naiveIfEvPKT_S2_PS0_i(
	.param .u64 .ptr .align 1 _Z8mm_naiveIfEvPKT_S2_PS0_i_param_0,
	.param .u64 .ptr .align 1 _Z8mm_naiveIfEvPKT_S2_PS0_i_param_1,
	.param .u64 .ptr .align 1 _Z8mm_naiveIfEvPKT_S2_PS0_i_param_2,
	.param .u32 _Z8mm_naiveIfEvPKT_S2_PS0_i_param_3
)
{
	.reg .pred 	%p<11>;
	.reg .b32 	%r<40>;
	.reg .b32 	%f<68>;
	.reg .b64 	%rd<53>;

	ld.param.u64 	%rd11, [_Z8mm_naiveIfEvPKT_S2_PS0_i_param_0];
	ld.param.u64 	%rd12, [_Z8mm_naiveIfEvPKT_S2_PS0_i_param_1];
	ld.param.u32 	%r20, [_Z8mm_naiveIfEvPKT_S2_PS0_i_param_3];
	cvta.to.global.u64 	%rd1, %rd12;
	cvta.to.global.u64 	%rd2, %rd11;
	mov.u32 	%r21, %ctaid.x;
	mov.u32 	%r22, %ntid.x;
	mov.u32 	%r23, %tid.x;
	mad.lo.s32 	%r1, %r21, %r22, %r23;
	mul.lo.s32 	%r24, %r20, %r20;
	setp.ge.s32 	%p1, %r1, %r24;
	@%p1 bra 	$L__BB0_14;
	rem.s32 	%r2, %r1, %r20;
	setp.lt.s32 	%p2, %r20, 1;
	mov.f32 	%f67, 0f00000000;
	@%p2 bra 	$L__BB0_13;
	sub.s32 	%r34, %r1, %r2;
	and.b32  	%r4, %r20, 7;
	setp.lt.u32 	%p3, %r20, 8;
	mov.f32 	%f67, 0f00000000;
	mov.b32 	%r38, 0;
	@%p3 bra 	$L__BB0_5;
	and.b32  	%r38, %r20, 2147483640;
	neg.s32 	%r36, %r38;
	mul.wide.u32 	%rd13, %r20, 4;
	add.s64 	%rd3, %rd1, %rd13;
	mul.wide.u32 	%rd14, %r20, 8;
	add.s64 	%rd4, %rd1, %rd14;
	mul.wide.u32 	%rd15, %r20, 12;
	add.s64 	%rd5, %rd1, %rd15;
	mul.wide.u32 	%rd16, %r20, 16;
	add.s64 	%rd6, %rd1, %rd16;
	mul.wide.u32 	%rd17, %r20, 20;
	add.s64 	%rd7, %rd1, %rd17;
	mul.wide.u32 	%rd18, %r20, 24;
	add.s64 	%rd8, %rd1, %rd18;
	mul.wide.u32 	%rd19, %r20, 28;
	add.s64 	%rd9, %rd1, %rd19;
	mov.f32 	%f67, 0f00000000;
	mov.u32 	%r35, %r2;
$L__BB0_4:
	.pragma "nounroll";
	mul.wide.s32 	%rd20, %r35, 4;
	add.s64 	%rd21, %rd3, %rd20;
	add.s64 	%rd22, %rd4, %rd20;
	add.s64 	%rd23, %rd5, %rd20;
	add.s64 	%rd24, %rd6, %rd20;
	add.s64 	%rd25, %rd7, %rd20;
	add.s64 	%rd26, %rd8, %rd20;
	add.s64 	%rd27, %rd9, %rd20;
	add.s64 	%rd28, %rd1, %rd20;
	mul.wide.s32 	%rd29, %r34, 4;
	add.s64 	%rd30, %rd2, %rd29;
	ld.global.f32 	%f17, [%rd30];
	ld.global.f32 	%f18, [%rd28];
	fma.rn.f32 	%f19, %f17, %f18, %f67;
	ld.global.f32 	%f20, [%rd30+4];
	ld.global.f32 	%f21, [%rd21];
	fma.rn.f32 	%f22, %f20, %f21, %f19;
	ld.global.f32 	%f23, [%rd30+8];
	ld.global.f32 	%f24, [%rd22];
	fma.rn.f32 	%f25, %f23, %f24, %f22;
	ld.global.f32 	%f26, [%rd30+12];
	ld.global.f32 	%f27, [%rd23];
	fma.rn.f32 	%f28, %f26, %f27, %f25;
	ld.global.f32 	%f29, [%rd30+16];
	ld.global.f32 	%f30, [%rd24];
	fma.rn.f32 	%f31, %f29, %f30, %f28;
	ld.global.f32 	%f32, [%rd30+20];
	ld.global.f32 	%f33, [%rd25];
	fma.rn.f32 	%f34, %f32, %f33, %f31;
	ld.global.f32 	%f35, [%rd30+24];
	ld.global.f32 	%f36, [%rd26];
	fma.rn.f32 	%f37, %f35, %f36, %f34;
	ld.global.f32 	%f38, [%rd30+28];
	ld.global.f32 	%f39, [%rd27];
	fma.rn.f32 	%f67, %f38, %f39, %f37;
	add.s32 	%r36, %r36, 8;
	shl.b32 	%r26, %r20, 3;
	add.s32 	%r35, %r35, %r26;
	add.s32 	%r34, %r34, 8;
	setp.ne.s32 	%p4, %r36, 0;
	@%p4 bra 	$L__BB0_4;
$L__BB0_5:
	setp.eq.s32 	%p5, %r4, 0;
	@%p5 bra 	$L__BB0_13;
	sub.s32 	%r14, %r1, %r2;
	and.b32  	%r15, %r20, 3;
	setp.lt.u32 	%p6, %r4, 4;
	@%p6 bra 	$L__BB0_8;
	add.s32 	%r27, %r14, %r38;
	mul.wide.s32 	%rd31, %r27, 4;
	add.s64 	%rd32, %rd2, %rd31;
	ld.global.f32 	%f41, [%rd32];
	mad.lo.s32 	%r28, %r38, %r20, %r2;
	mul.wide.s32 	%rd33, %r28, 4;
	add.s64 	%rd34, %rd1, %rd33;
	ld.global.f32 	%f42, [%rd34];
	fma.rn.f32 	%f43, %f41, %f42, %f67;
	ld.global.f32 	%f44, [%rd32+4];
	mul.wide.u32 	%rd35, %r20, 4;
	add.s64 	%rd36, %rd34, %rd35;
	ld.global.f32 	%f45, [%rd36];
	fma.rn.f32 	%f46, %f44, %f45, %f43;
	ld.global.f32 	%f47, [%rd32+8];
	add.s64 	%rd37, %rd36, %rd35;
	ld.global.f32 	%f48, [%rd37];
	fma.rn.f32 	%f49, %f47, %f48, %f46;
	ld.global.f32 	%f50, [%rd32+12];
	add.s64 	%rd38, %rd37, %rd35;
	ld.global.f32 	%f51, [%rd38];
	fma.rn.f32 	%f67, %f50, %f51, %f49;
	add.s32 	%r38, %r38, 4;
$L__BB0_8:
	setp.eq.s32 	%p7, %r15, 0;
	@%p7 bra 	$L__BB0_13;
	setp.eq.s32 	%p8, %r15, 1;
	@%p8 bra 	$L__BB0_11;
	add.s32 	%r29, %r14, %r38;
	mul.wide.s32 	%rd39, %r29, 4;
	add.s64 	%rd40, %rd2, %rd39;
	ld.global.f32 	%f53, [%rd40];
	mad.lo.s32 	%r30, %r38, %r20, %r2;
	mul.wide.s32 	%rd41, %r30, 4;
	add.s64 	%rd42, %rd1, %rd41;
	ld.global.f32 	%f54, [%rd42];
	fma.rn.f32 	%f55, %f53, %f54, %f67;
	ld.global.f32 	%f56, [%rd40+4];
	mul.wide.u32 	%rd43, %r20, 4;
	add.s64 	%rd44, %rd42, %rd43;
	ld.global.f32 	%f57, [%rd44];
	fma.rn.f32 	%f67, %f56, %f57, %f55;
	add.s32 	%r38, %r38, 2;
$L__BB0_11:
	and.b32  	%r31, %r20, 1;
	setp.eq.b32 	%p9, %r31, 1;
	not.pred 	%p10, %p9;
	@%p10 bra 	$L__BB0_13;
	add.s32 	%r32, %r14, %r38;
	mul.wide.s32 	%rd45, %r32, 4;
	add.s64 	%rd46, %rd2, %rd45;
	ld.global.f32 	%f58, [%rd46];
	mad.lo.s32 	%r33, %r38, %r20, %r2;
	mul.wide.s32 	%rd47, %r33, 4;
	add.s64 	%rd48, %rd1, %rd47;
	ld.global.f32 	%f59, [%rd48];
	fma.rn.f32 	%f67, %f58, %f59, %f67;
$L__BB0_13:
	ld.param.u64 	%rd52, [_Z8mm_naiveIfEvPKT_S2_PS0_i_param_2];
	cvta.to.global.u64 	%rd49, %rd52;
	mul.wide.s32 	%rd50, %r1, 4;
	add.s64 	%rd51, %rd49, %rd50;
	st.global.f32 	[%rd51], %f67;
$L__BB0_14:
	ret;

}
	// .globl	_Z8mm_tiledIfEvPKT_S2_PS0_m
.visible .entry _Z8mm_tiledIfEvPKT_S2_PS0_m(
	.param .u64 .ptr .align 1 _Z8mm_tiledIfEvPKT_S2_PS0_m_param_0,
	.param .u64 .ptr .align 1 _Z8mm_tiledIfEvPKT_S2_PS0_m_param_1,
	.param .u64 .ptr .align 1 _Z8mm_tiledIfEvPKT_S2_PS0_m_param_2,
	.param .u64 _Z8mm_tiledIfEvPKT_S2_PS0_m_param_3
)
{
	.reg .pred 	%p<8>;
	.reg .b32 	%r<27>;
	.reg .b32 	%f<67>;
	.reg .b64 	%rd<31>;
	// demoted variable
	.shared .align 4 .b8 _ZZ8mm_tiledIfEvPKT_S2_PS0_mE6tile_A[1024];
	// demoted variable
	.shared .align 4 .b8 _ZZ8mm_tiledIfEvPKT_S2_PS0_mE6tile_B[1024];
	ld.param.u64 	%rd11, [_Z8mm_tiledIfEvPKT_S2_PS0_m_param_0];
	ld.param.u64 	%rd12, [_Z8mm_tiledIfEvPKT_S2_PS0_m_param_1];
	ld.param.u64 	%rd13, [_Z8mm_tiledIfEvPKT_S2_PS0_m_param_2];
	ld.param.u64 	%rd14, [_Z8mm_tiledIfEvPKT_S2_PS0_m_param_3];
	mov.u32 	%r13, %ctaid.y;
	shl.b32 	%r14, %r13, 4;
	mov.u32 	%r24, %tid.y;
	add.s32 	%r15, %r14, %r24;
	cvt.u64.u32 	%rd1, %r15;
	mov.u32 	%r16, %ctaid.x;
	shl.b32 	%r17, %r16, 4;
	mov.u32 	%r25, %tid.x;
	add.s32 	%r18, %r17, %r25;
	cvt.u64.u32 	%rd2, %r18;
	add.s64 	%rd3, %rd14, 15;
	setp.lt.u64 	%p1, %rd3, 16;
	mov.f32 	%f66, 0f00000000;
	@%p1 bra 	$L__BB1_9;
	shl.b32 	%r20, %r24, 6;
	mov.u32 	%r21, _ZZ8mm_tiledIfEvPKT_S2_PS0_mE6tile_A;
	add.s32 	%r3, %r21, %r20;
	shl.b32 	%r22, %r25, 2;
	add.s32 	%r4, %r3, %r22;
	cvt.u64.u32 	%rd16, %r25;
	mad.lo.s64 	%rd4, %rd14, %rd1, %rd16;
	mov.u32 	%r23, _ZZ8mm_tiledIfEvPKT_S2_PS0_mE6tile_B;
	add.s32 	%r6, %r23, %r22;
	add.s32 	%r5, %r6, %r20;
	shr.u64 	%rd5, %rd3, 4;
	cvta.to.global.u64 	%rd6, %rd11;
	cvta.to.global.u64 	%rd7, %rd12;
	mov.f32 	%f66, 0f00000000;
	mov.b64 	%rd30, 0;
	mov.b32 	%r26, 0;
$L__BB1_2:
	setp.le.u64 	%p2, %rd14, %rd1;
	mov.f32 	%f64, 0f00000000;
	@%p2 bra 	$L__BB1_5;
	cvt.u64.u32 	%rd17, %r25;
	setp.le.u64 	%p3, %rd14, %rd17;
	@%p3 bra 	$L__BB1_5;
	cvt.u64.u32 	%rd18, %r26;
	add.s64 	%rd19, %rd4, %rd18;
	shl.b64 	%rd20, %rd19, 2;
	add.s64 	%rd21, %rd6, %rd20;
	ld.global.f32 	%f64, [%rd21];
$L__BB1_5:
	setp.le.u64 	%p4, %rd14, %rd2;
	st.shared.f32 	[%r4], %f64;
	mov.f32 	%f65, 0f00000000;
	@%p4 bra 	$L__BB1_8;
	cvt.u64.u32 	%rd9, %r24;
	setp.le.u64 	%p5, %rd14, %rd9;
	@%p5 bra 	$L__BB1_8;
	mad.lo.s64 	%rd22, %rd14, %rd9, %rd2;
	shl.b64 	%rd23, %rd22, 2;
	add.s64 	%rd24, %rd7, %rd23;
	ld.global.f32 	%f65, [%rd24];
$L__BB1_8:
	st.shared.f32 	[%r5], %f65;
	bar.sync 	0;
	ld.shared.f32 	%f14, [%r3];
	ld.shared.f32 	%f15, [%r6];
	fma.rn.f32 	%f16, %f14, %f15, %f66;
	ld.shared.f32 	%f17, [%r3+4];
	ld.shared.f32 	%f18, [%r6+64];
	fma.rn.f32 	%f19, %f17, %f18, %f16;
	ld.shared.f32 	%f20, [%r3+8];
	ld.shared.f32 	%f21, [%r6+128];
	fma.rn.f32 	%f22, %f20, %f21, %f19;
	ld.shared.f32 	%f23, [%r3+12];
	ld.shared.f32 	%f24, [%r6+192];
	fma.rn.f32 	%f25, %f23, %f24, %f22;
	ld.shared.f32 	%f26, [%r3+16];
	ld.shared.f32 	%f27, [%r6+256];
	fma.rn.f32 	%f28, %f26, %f27, %f25;
	ld.shared.f32 	%f29, [%r3+20];
	ld.shared.f32 	%f30, [%r6+320];
	fma.rn.f32 	%f31, %f29, %f30, %f28;
	ld.shared.f32 	%f32, [%r3+24];
	ld.shared.f32 	%f33, [%r6+384];
	fma.rn.f32 	%f34, %f32, %f33, %f31;
	ld.shared.f32 	%f35, [%r3+28];
	ld.shared.f32 	%f36, [%r6+448];
	fma.rn.f32 	%f37, %f35, %f36, %f34;
	ld.shared.f32 	%f38, [%r3+32];
	ld.shared.f32 	%f39, [%r6+512];
	fma.rn.f32 	%f40, %f38, %f39, %f37;
	ld.shared.f32 	%f41, [%r3+36];
	ld.shared.f32 	%f42, [%r6+576];
	fma.rn.f32 	%f43, %f41, %f42, %f40;
	ld.shared.f32 	%f44, [%r3+40];
	ld.shared.f32 	%f45, [%r6+640];
	fma.rn.f32 	%f46, %f44, %f45, %f43;
	ld.shared.f32 	%f47, [%r3+44];
	ld.shared.f32 	%f48, [%r6+704];
	fma.rn.f32 	%f49, %f47, %f48, %f46;
	ld.shared.f32 	%f50, [%r3+48];
	ld.shared.f32 	%f51, [%r6+768];
	fma.rn.f32 	%f52, %f50, %f51, %f49;
	ld.shared.f32 	%f53, [%r3+52];
	ld.shared.f32 	%f54, [%r6+832];
	fma.rn.f32 	%f55, %f53, %f54, %f52;
	ld.shared.f32 	%f56, [%r3+56];
	ld.shared.f32 	%f57, [%r6+896];
	fma.rn.f32 	%f58, %f56, %f57, %f55;
	ld.shared.f32 	%f59, [%r3+60];
	ld.shared.f32 	%f60, [%r6+960];
	fma.rn.f32 	%f66, %f59, %f60, %f58;
	bar.sync 	0;
	add.s64 	%rd30, %rd30, 1;
	add.s32 	%r26, %r26, 16;
	add.s32 	%r25, %r25, 16;
	add.s32 	%r24, %r24, 16;
	setp.gt.u64 	%p6, %rd5, %rd30;
	@%p6 bra 	$L__BB1_2;
$L__BB1_9:
	max.u64 	%rd25, %rd1, %rd2;
	setp.ge.u64 	%p7, %rd25, %rd14;
	@%p7 bra 	$L__BB1_11;
	mad.lo.s64 	%rd26, %rd14, %rd1, %rd2;
	cvta.to.global.u64 	%rd27, %rd13;
	shl.b64 	%rd28, %rd26, 2;
	add.s64 	%rd29, %rd27, %rd28;
	st.global.f32 	[%rd29], %f66;
$L__BB1_11:
	ret;

}


// ===== COMPILED SASS (sm_100) =====

	.target	sm_100

	.elftype	@"ET_EXEC"


//--------------------- .note.nv.tkinfo           --------------------------
	.section	.note.nv.tkinfo,"",@"SHT_NOTE"
	.sectionflags	@"SHF_NOTE_NV_TKINFO"
	.tkinfo
        /*0018*/ 	.word	0x00000002
        /*0030*/ 	.string	""
        /*0030*/ 	.string	"ptxas"
        /*0030*/ 	.string	"Cuda compilation tools, release 13.0, V13.0.88"
        /*0030*/ 	.string	"Build cuda_13.0.r13.0/compiler.36424714_0"
        /*0030*/ 	.string	"-arch sm_100 -m 64 "



//--------------------- .note.nv.cuinfo           --------------------------
	.section	.note.nv.cuinfo,"",@"SHT_NOTE"
	.sectionflags	@"SHF_NOTE_NV_CUINFO"
        /*0018*/ 	.short	0x0002
        /*001a*/ 	.short	0x0064
        /*001c*/ 	.short	0x0082
	.zero		2


//--------------------- .nv.info                  --------------------------
	.section	.nv.info,"",@"SHT_CUDA_INFO"
	.align	4


	//----- nvinfo : EIATTR_REGCOUNT
	.align		4
        /*0000*/ 	.byte	0x04, 0x2f
        /*0002*/ 	.short	(.L_1 - .L_0)
	.align		4
.L_0:
        /*0004*/ 	.word	index@(_Z8mm_naiveIfEvPKT_S2_PS0_i)
        /*0008*/ 	.word	0x0000001f


	//----- nvinfo : EIATTR_FRAME_SIZE
	.align		4
.L_1:
        /*000c*/ 	.byte	0x04, 0x11
        /*000e*/ 	.short	(.L_3 - .L_2)
	.align		4
.L_2:
        /*0010*/ 	.word	index@(_Z8mm_naiveIfEvPKT_S2_PS0_i)
        /*0014*/ 	.word	0x00000000


	//----- nvinfo : EIATTR_REGCOUNT
	.align		4
.L_3:
        /*0018*/ 	.byte	0x04, 0x2f
        /*001a*/ 	.short	(.L_5 - .L_4)
	.align		4
.L_4:
        /*001c*/ 	.word	index@(_Z8mm_tiledIfEvPKT_S2_PS0_m)
        /*0020*/ 	.word	0x00000020


	//----- nvinfo : EIATTR_FRAME_SIZE
	.align		4
.L_5:
        /*0024*/ 	.byte	0x04, 0x11
        /*0026*/ 	.short	(.L_7 - .L_6)
	.align		4
.L_6:
        /*0028*/ 	.word	index@(_Z8mm_tiledIfEvPKT_S2_PS0_m)
        /*002c*/ 	.word	0x00000000


	//----- nvinfo : EIATTR_MIN_STACK_SIZE
	.align		4
.L_7:
        /*0030*/ 	.byte	0x04, 0x12
        /*0032*/ 	.short	(.L_9 - .L_8)
	.align		4
.L_8:
        /*0034*/ 	.word	index@(_Z8mm_tiledIfEvPKT_S2_PS0_m)
        /*0038*/ 	.word	0x00000000


	//----- nvinfo : EIATTR_MIN_STACK_SIZE
	.align		4
.L_9:
        /*003c*/ 	.byte	0x04, 0x12
        /*003e*/ 	.short	(.L_11 - .L_10)
	.align		4
.L_10:
        /*0040*/ 	.word	index@(_Z8mm_naiveIfEvPKT_S2_PS0_i)
        /*0044*/ 	.word	0x00000000
.L_11:


//--------------------- .nv.compat                --------------------------
	.section	.nv.compat,"",@"SHT_CUDA_COMPAT_INFO"
	.align	4
        /*0000*/ 	.byte	0x02, 0x09, 0x00, 0x00, 0x02, 0x02, 0x01, 0x00, 0x02, 0x05, 0x05, 0x00, 0x03, 0x07, 0x01, 0x01
        /*0010*/ 	.byte	0x02, 0x03, 0x00, 0x00, 0x02, 0x06, 0x01, 0x00, 0x04, 0x0b, 0x08, 0x00, 0x09, 0x00, 0x00, 0x00
        /*0020*/ 	.byte	0x00, 0x00, 0x00, 0x00


//--------------------- .nv.info._Z8mm_tiledIfEvPKT_S2_PS0_m --------------------------
	.section	.nv.info._Z8mm_tiledIfEvPKT_S2_PS0_m,"",@"SHT_CUDA_INFO"
	.sectionflags	@""
	.align	4


	//----- nvinfo : EIATTR_CUDA_API_VERSION
	.align		4
        /*0000*/ 	.byte	0x04, 0x37
        /*0002*/ 	.short	(.L_13 - .L_12)
.L_12:
        /*0004*/ 	.word	0x00000082


	//----- nvinfo : EIATTR_KPARAM_INFO
	.align		4
.L_13:
        /*0008*/ 	.byte	0x04, 0x17
        /*000a*/ 	.short	(.L_15 - .L_14)
.L_14:
        /*000c*/ 	.word	0x00000000
        /*0010*/ 	.short	0x0003
        /*0012*/ 	.short	0x0018
        /*0014*/ 	.byte	0x00, 0xf0, 0x21, 0x00


	//----- nvinfo : EIATTR_KPARAM_INFO
	.align		4
.L_15:
        /*0018*/ 	.byte	0x04, 0x17
        /*001a*/ 	.short	(.L_17 - .L_16)
.L_16:
        /*001c*/ 	.word	0x00000000
        /*0020*/ 	.short	0x0002
        /*0022*/ 	.short	0x0010
        /*0024*/ 	.byte	0x00, 0xf5, 0x21, 0x00


	//----- nvinfo : EIATTR_KPARAM_INFO
	.align		4
.L_17:
        /*0028*/ 	.byte	0x04, 0x17
        /*002a*/ 	.short	(.L_19 - .L_18)
.L_18:
        /*002c*/ 	.word	0x00000000
        /*0030*/ 	.short	0x0001
        /*0032*/ 	.short	0x0008
        /*0034*/ 	.byte	0x00, 0xf5, 0x21, 0x00


	//----- nvinfo : EIATTR_KPARAM_INFO
	.align		4
.L_19:
        /*0038*/ 	.byte	0x04, 0x17
        /*003a*/ 	.short	(.L_21 - .L_20)
.L_20:
        /*003c*/ 	.word	0x00000000
        /*0040*/ 	.short	0x0000
        /*0042*/ 	.short	0x0000
        /*0044*/ 	.byte	0x00, 0xf5, 0x21, 0x00


	//----- nvinfo : EIATTR_SPARSE_MMA_MASK
	.align		4
.L_21:
        /*0048*/ 	.byte	0x03, 0x50
        /*004a*/ 	.short	0x0000


	//----- nvinfo : EIATTR_MAXREG_COUNT
	.align		4
        /*004c*/ 	.byte	0x03, 0x1b
        /*004e*/ 	.short	0x00ff


	//----- nvinfo : EIATTR_NUM_BARRIERS
	.align		4
        /*0050*/ 	.byte	0x02, 0x4c
        /*0052*/ 	.byte	0x01
	.zero		1


	//----- nvinfo : EIATTR_MERCURY_ISA_VERSION
	.align		4
        /*0054*/ 	.byte	0x03, 0x5f
        /*0056*/ 	.short	0x0101


	//----- nvinfo : EIATTR_VRC_CTA_INIT_COUNT
	.align		4
        /*0058*/ 	.byte	0x02, 0x4a
	.zero		1
	.zero		1


	//----- nvinfo : EIATTR_EXIT_INSTR_OFFSETS
	.align		4
        /*005c*/ 	.byte	0x04, 0x1c
        /*005e*/ 	.short	(.L_23 - .L_22)


	//   ....[0]....
.L_22:
        /*0060*/ 	.word	0x00000770


	//   ....[1]....
        /*0064*/ 	.word	0x00000800


	//----- nvinfo : EIATTR_CRS_STACK_SIZE
	.align		4
.L_23:
        /*0068*/ 	.byte	0x04, 0x1e
        /*006a*/ 	.short	(.L_25 - .L_24)
.L_24:
        /*006c*/ 	.word	0x00000000


	//----- nvinfo : EIATTR_CBANK_PARAM_SIZE
	.align		4
.L_25:
        /*0070*/ 	.byte	0x03, 0x19
        /*0072*/ 	.short	0x0020


	//----- nvinfo : EIATTR_PARAM_CBANK
	.align		4
        /*0074*/ 	.byte	0x04, 0x0a
        /*0076*/ 	.short	(.L_27 - .L_26)
	.align		4
.L_26:
        /*0078*/ 	.word	index@(.nv.constant0._Z8mm_tiledIfEvPKT_S2_PS0_m)
        /*007c*/ 	.short	0x0380
        /*007e*/ 	.short	0x0020


	//----- nvinfo : EIATTR_SW_WAR
	.align		4
.L_27:
        /*0080*/ 	.byte	0x04, 0x36
        /*0082*/ 	.short	(.L_29 - .L_28)
.L_28:
        /*0084*/ 	.word	0x00000008
.L_29:


//--------------------- .nv.info._Z8mm_naiveIfEvPKT_S2_PS0_i --------------------------
	.section	.nv.info._Z8mm_naiveIfEvPKT_S2_PS0_i,"",@"SHT_CUDA_INFO"
	.sectionflags	@""
	.align	4


	//----- nvinfo : EIATTR_CUDA_API_VERSION
	.align		4
        /*0000*/ 	.byte	0x04, 0x37
        /*0002*/ 	.short	(.L_31 - .L_30)
.L_30:
        /*0004*/ 	.word	0x00000082


	//----- nvinfo : EIATTR_KPARAM_INFO
	.align		4
.L_31:
        /*0008*/ 	.byte	0x04, 0x17
        /*000a*/ 	.short	(.L_33 - .L_32)
.L_32:
        /*000c*/ 	.word	0x00000000
        /*0010*/ 	.short	0x0003
        /*0012*/ 	.short	0x0018
        /*0014*/ 	.byte	0x00, 0xf0, 0x11, 0x00


	//----- nvinfo : EIATTR_KPARAM_INFO
	.align		4
.L_33:
        /*0018*/ 	.byte	0x04, 0x17
        /*001a*/ 	.short	(.L_35 - .L_34)
.L_34:
        /*001c*/ 	.word	0x00000000
        /*0020*/ 	.short	0x0002
        /*0022*/ 	.short	0x0010
        /*0024*/ 	.byte	0x00, 0xf5, 0x21, 0x00


	//----- nvinfo : EIATTR_KPARAM_INFO
	.align		4
.L_35:
        /*0028*/ 	.byte	0x04, 0x17
        /*002a*/ 	.short	(.L_37 - .L_36)
.L_36:
        /*002c*/ 	.word	0x00000000
        /*0030*/ 	.short	0x0001
        /*0032*/ 	.short	0x0008
        /*0034*/ 	.byte	0x00, 0xf5, 0x21, 0x00


	//----- nvinfo : EIATTR_KPARAM_INFO
	.align		4
.L_37:
        /*0038*/ 	.byte	0x04, 0x17
        /*003a*/ 	.short	(.L_39 - .L_38)
.L_38:
        /*003c*/ 	.word	0x00000000
        /*0040*/ 	.short	0x0000
        /*0042*/ 	.short	0x0000
        /*0044*/ 	.byte	0x00, 0xf5, 0x21, 0x00


	//----- nvinfo : EIATTR_SPARSE_MMA_MASK
	.align		4
.L_39:
        /*0048*/ 	.byte	0x03, 0x50
        /*004a*/ 	.short	0x0000


	//----- nvinfo : EIATTR_MAXREG_COUNT
	.align		4
        /*004c*/ 	.byte	0x03, 0x1b
        /*004e*/ 	.short	0x00ff


	//----- nvinfo : EIATTR_MERCURY_ISA_VERSION
	.align		4
        /*0050*/ 	.byte	0x03, 0x5f
        /*0052*/ 	.short	0x0101


	//----- nvinfo : EIATTR_VRC_CTA_INIT_COUNT
	.align		4
        /*0054*/ 	.byte	0x02, 0x4a
	.zero		1
	.zero		1


	//----- nvinfo : EIATTR_EXIT_INSTR_OFFSETS
	.align		4
        /*0058*/ 	.byte	0x04, 0x1c
        /*005a*/ 	.short	(.L_41 - .L_40)


	//   ....[0]....
.L_40:
        /*005c*/ 	.word	0x00000080


	//   ....[1]....
        /*0060*/ 	.word	0x00000af0


	//----- nvinfo : EIATTR_CBANK_PARAM_SIZE
	.align		4
.L_41:
        /*0064*/ 	.byte	0x03, 0x19
        /*0066*/ 	.short	0x001c


	//----- nvinfo : EIATTR_PARAM_CBANK
	.align		4
        /*0068*/ 	.byte	0x04, 0x0a
        /*006a*/ 	.short	(.L_43 - .L_42)
	.align		4
.L_42:
        /*006c*/ 	.word	index@(.nv.constant0._Z8mm_naiveIfEvPKT_S2_PS0_i)
        /*0070*/ 	.short	0x0380
        /*0072*/ 	.short	0x001c


	//----- nvinfo : EIATTR_SW_WAR
	.align		4
.L_43:
        /*0074*/ 	.byte	0x04, 0x36
        /*0076*/ 	.short	(.L_45 - .L_44)
.L_44:
        /*0078*/ 	.word	0x00000008
.L_45:


//--------------------- .nv.callgraph             --------------------------
	.section	.nv.callgraph,"",@"SHT_CUDA_CALLGRAPH"
	.align	4
	.sectionentsize	8
	.align		4
        /*0000*/ 	.word	0x00000000
	.align		4
        /*0004*/ 	.word	0xffffffff
	.align		4
        /*0008*/ 	.word	0x00000000
	.align		4
        /*000c*/ 	.word	0xfffffffe
	.align		4
        /*0010*/ 	.word	0x00000000
	.align		4
        /*0014*/ 	.word	0xfffffffd
	.align		4
        /*0018*/ 	.word	0x00000000
	.align		4
        /*001c*/ 	.word	0xfffffffc


//--------------------- .text._Z8mm_tiledIfEvPKT_S2_PS0_m --------------------------
	.section	.text._Z8mm_tiledIfEvPKT_S2_PS0_m,"ax",@progbits
	.align	128
        .global         _Z8mm_tiledIfEvPKT_S2_PS0_m
        .type           _Z8mm_tiledIfEvPKT_S2_PS0_m,@function
        .size           _Z8mm_tiledIfEvPKT_S2_PS0_m,(.L_x_10 - _Z8mm_tiledIfEvPKT_S2_PS0_m)
        .other          _Z8mm_tiledIfEvPKT_S2_PS0_m,@"STO_CUDA_ENTRY STV_DEFAULT"
_Z8mm_tiledIfEvPKT_S2_PS0_m:
.text._Z8mm_tiledIfEvPKT_S2_PS0_m:
[----:B------:R-:W-:Y:S01]  /*0000*/  LDC R1, c[0x0][0x37c] ;  /* 0x0000df00ff017b82 */ /* 0x000fe20000000800 */
[----:B------:R-:W0:Y:S01]  /*0010*/  LDCU.64 UR10, c[0x0][0x398] ;  /* 0x00007300ff0a77ac */ /* 0x000e220008000a00 */
[----:B------:R-:W1:Y:S01]  /*0020*/  S2R R13, SR_CTAID.Y ;  /* 0x00000000000d7919 */ /* 0x000e620000002600 */
[----:B------:R-:W-:Y:S01]  /*0030*/  IMAD.MOV.U32 R21, RZ, RZ, RZ ;  /* 0x000000ffff157224 */ /* 0x000fe200078e00ff */
[----:B------:R-:W2:Y:S01]  /*0040*/  LDCU.64 UR14, c[0x0][0x358] ;  /* 0x00006b00ff0e77ac */ /* 0x000ea20008000a00 */
[----:B------:R-:W1:Y:S01]  /*0050*/  S2R R14, SR_TID.Y ;  /* 0x00000000000e7919 */ /* 0x000e620000002200 */
[----:B------:R-:W3:Y:S01]  /*0060*/  S2R R12, SR_CTAID.X ;  /* 0x00000000000c7919 */ /* 0x000ee20000002500 */
[----:B------:R-:W3:Y:S01]  /*0070*/  S2R R0, SR_TID.X ;  /* 0x0000000000007919 */ /* 0x000ee20000002100 */
[----:B0-----:R-:W-:-:S04]  /*0080*/  UIADD3 UR7, UP0, UPT, UR10, 0xf, URZ ;  /* 0x0000000f0a077890 */ /* 0x001fc8000ff1e0ff */
[----:B------:R-:W-:Y:S02]  /*0090*/  UIADD3.X UR8, UPT, UPT, URZ, UR11, URZ, UP0, !UPT ;  /* 0x0000000bff087290 */ /* 0x000fe400087fe4ff */
[----:B------:R-:W-:-:S04]  /*00a0*/  UISETP.GE.U32.AND UP0, UPT, UR7, 0x10, UPT ;  /* 0x000000100700788c */ /* 0x000fc8000bf06070 */
[----:B------:R-:W-:Y:S01]  /*00b0*/  UISETP.GE.U32.AND.EX UP0, UPT, UR8, URZ, UPT, UP0 ;  /* 0x000000ff0800728c */ /* 0x000fe2000bf06100 */
[----:B-1----:R-:W-:Y:S01]  /*00c0*/  LEA R13, R13, R14, 0x4 ;  /* 0x0000000e0d0d7211 */ /* 0x002fe200078e20ff */
[----:B---3--:R-:W-:-:S07]  /*00d0*/  IMAD R12, R12, 0x10, R0 ;  /* 0x000000100c0c7824 */ /* 0x008fce00078e0200 */
[----:B--2---:R-:W-:Y:S05]  /*00e0*/  BRA.U !UP0, `(.L_x_0) ;  /* 0x00000005088c7547 */ /* 0x004fea000b800000 */
[----:B------:R-:W0:Y:S01]  /*00f0*/  S2UR UR6, SR_CgaCtaId ;  /* 0x00000000000679c3 */ /* 0x000e220000008800 */
[----:B------:R-:W-:Y:S01]  /*0100*/  UMOV UR4, 0x400 ;  /* 0x0000040000047882 */ /* 0x000fe20000000000 */
[----:B------:R-:W-:Y:S01]  /*0110*/  MOV R2, R0 ;  /* 0x0000000000027202 */ /* 0x000fe20000000f00 */
[----:B------:R-:W-:Y:S01]  /*0120*/  UIADD3 UR5, UPT, UPT, UR4, 0x400, URZ ;  /* 0x0000040004057890 */ /* 0x000fe2000fffe0ff */
[----:B------:R-:W-:Y:S01]  /*0130*/  IMAD.MOV.U32 R3, RZ, RZ, RZ ;  /* 0x000000ffff037224 */ /* 0x000fe200078e00ff */
[C---:B------:R-:W-:Y:S01]  /*0140*/  ISETP.GE.U32.AND P0, PT, R13.reuse, UR10, PT ;  /* 0x0000000a0d007c0c */ /* 0x040fe2000bf06070 */
[----:B------:R-:W-:Y:S01]  /*0150*/  HFMA2 R21, -RZ, RZ, 0, 0 ;  /* 0x00000000ff157431 */ /* 0x000fe200000001ff */
[----:B------:R-:W-:Y:S01]  /*0160*/  USHF.R.U64 UR7, UR7, 0x4, UR8 ;  /* 0x0000000407077899 */ /* 0x000fe20008001208 */
[C---:B------:R-:W-:Y:S01]  /*0170*/  IMAD.WIDE.U32 R2, R13.reuse, UR10, R2 ;  /* 0x0000000a0d027c25 */ /* 0x040fe2000f8e0002 */
[----:B------:R-:W-:Y:S01]  /*0180*/  ISETP.GE.U32.AND.EX P0, PT, RZ, UR11, PT, P0 ;  /* 0x0000000bff007c0c */ /* 0x000fe2000bf06100 */
[----:B------:R-:W1:Y:S02]  /*0190*/  LDCU.64 UR12, c[0x0][0x398] ;  /* 0x00007300ff0c77ac */ /* 0x000e640008000a00 */
[----:B------:R-:W-:Y:S01]  /*01a0*/  IMAD R20, R13, UR11, R3 ;  /* 0x0000000b0d147c24 */ /* 0x000fe2000f8e0203 */
[----:B------:R-:W2:Y:S01]  /*01b0*/  LDCU.64 UR16, c[0x0][0x388] ;  /* 0x00007100ff1077ac */ /* 0x000ea20008000a00 */
[----:B------:R-:W-:-:S02]  /*01c0*/  USHF.R.U32.HI UR8, URZ, 0x4, UR8 ;  /* 0x00000004ff087899 */ /* 0x000fc40008011608 */
[----:B0-----:R-:W-:Y:S02]  /*01d0*/  ULEA UR4, UR6, UR4, 0x18 ;  /* 0x0000000406047291 */ /* 0x001fe4000f8ec0ff */
[----:B------:R-:W-:-:S03]  /*01e0*/  ULEA UR5, UR6, UR5, 0x18 ;  /* 0x0000000506057291 */ /* 0x000fc6000f8ec0ff */
[----:B------:R-:W-:Y:S01]  /*01f0*/  UMOV UR6, URZ ;  /* 0x000000ff00067c82 */ /* 0x000fe20008000000 */
[----:B------:R-:W-:Y:S01]  /*0200*/  LEA R17, R14, UR4, 0x6 ;  /* 0x000000040e117c11 */ /* 0x000fe2000f8e30ff */
[----:B------:R-:W-:Y:S01]  /*0210*/  UMOV UR4, URZ ;  /* 0x000000ff00047c82 */ /* 0x000fe20008000000 */
[C---:B------:R-:W-:Y:S01]  /*0220*/  LEA R19, R0.reuse, UR5, 0x2 ;  /* 0x0000000500137c11 */ /* 0x040fe2000f8e10ff */
[----:B------:R-:W-:Y:S02]  /*0230*/  UMOV UR5, URZ ;  /* 0x000000ff00057c82 */ /* 0x000fe40008000000 */
[----:B------:R-:W-:Y:S01]  /*0240*/  IMAD R16, R0, 0x4, R17 ;  /* 0x0000000400107824 */ /* 0x000fe200078e0211 */
[----:B-12---:R-:W-:-:S07]  /*0250*/  LEA R15, R14, R19, 0x6 ;  /* 0x000000130e0f7211 */ /* 0x006fce00078e30ff */
.L_x_3:
[----:B------:R-:W-:Y:S01]  /*0260*/  UMOV UR10, UR12 ;  /* 0x0000000c000a7c82 */ /* 0x000fe20008000000 */
[----:B------:R-:W-:Y:S01]  /*0270*/  UMOV UR11, UR13 ;  /* 0x0000000d000b7c82 */ /* 0x000fe20008000000 */
[----:B------:R-:W-:Y:S02]  /*0280*/  ISETP.GE.U32.AND P1, PT, R0, UR10, PT ;  /* 0x0000000a00007c0c */ /* 0x000fe4000bf26070 */
[----:B------:R-:W-:Y:S02]  /*0290*/  MOV R25, RZ ;  /* 0x000000ff00197202 */ /* 0x000fe40000000f00 */
[----:B------:R-:W-:-:S04]  /*02a0*/  ISETP.GE.U32.AND.EX P1, PT, RZ, UR11, PT, P1 ;  /* 0x0000000bff007c0c */ /* 0x000fc8000bf26110 */
[----:B------:R-:W-:-:S13]  /*02b0*/  PLOP3.LUT P1, PT, P0, P1, PT, 0xf8, 0x8f ;  /* 0x00000000008f781c */ /* 0x000fda0000723f70 */
[----:B------:R-:W0:Y:S01]  /*02c0*/  @!P1 LDC.64 R4, c[0x0][0x380] ;  /* 0x0000e000ff049b82 */ /* 0x000e220000000a00 */
[----:B------:R-:W-:-:S05]  /*02d0*/  @!P1 IADD3 R6, P2, PT, R2, UR4, RZ ;  /* 0x0000000402069c10 */ /* 0x000fca000ff5e0ff */
[----:B------:R-:W-:Y:S01]  /*02e0*/  @!P1 IMAD.X R7, RZ, RZ, R20, P2 ;  /* 0x000000ffff079224 */ /* 0x000fe200010e0614 */
[----:B0-----:R-:W-:-:S04]  /*02f0*/  @!P1 LEA R4, P2, R6, R4, 0x2 ;  /* 0x0000000406049211 */ /* 0x001fc800078410ff */
[----:B------:R-:W-:-:S05]  /*0300*/  @!P1 LEA.HI.X R5, R6, R5, R7, 0x2, P2 ;  /* 0x0000000506059211 */ /* 0x000fca00010f1407 */
[----:B------:R0:W5:Y:S01]  /*0310*/  @!P1 LDG.E R25, desc[UR14][R4.64] ;  /* 0x0000000e04199981 */ /* 0x000162000c1e1900 */
[----:B------:R-:W-:Y:S01]  /*0320*/  ISETP.GE.U32.AND P1, PT, R12, UR10, PT ;  /* 0x0000000a0c007c0c */ /* 0x000fe2000bf26070 */
[----:B------:R-:W-:Y:S01]  /*0330*/  BSSY.RECONVERGENT B0, `(.L_x_1) ;  /* 0x000000e000007945 */ /* 0x000fe20003800200 */
[----:B------:R-:W-:Y:S02]  /*0340*/  IMAD.MOV.U32 R22, RZ, RZ, RZ ;  /* 0x000000ffff167224 */ /* 0x000fe400078e00ff */
[----:B------:R-:W-:-:S13]  /*0350*/  ISETP.GE.U32.AND.EX P1, PT, RZ, UR11, PT, P1 ;  /* 0x0000000bff007c0c */ /* 0x000fda000bf26110 */
[----:B0-----:R-:W-:Y:S05]  /*0360*/  @P1 BRA `(.L_x_2) ;  /* 0x0000000000281947 */ /* 0x001fea0003800000 */
[----:B------:R-:W-:-:S04]  /*0370*/  ISETP.GE.U32.AND P1, PT, R14, UR10, PT ;  /* 0x0000000a0e007c0c */ /* 0x000fc8000bf26070 */
[----:B------:R-:W-:-:S13]  /*0380*/  ISETP.GE.U32.AND.EX P1, PT, RZ, UR11, PT, P1 ;  /* 0x0000000bff007c0c */ /* 0x000fda000bf26110 */
[----:B------:R-:W-:Y:S05]  /*0390*/  @P1 BRA `(.L_x_2) ;  /* 0x00000000001c1947 */ /* 0x000fea0003800000 */
[----:B------:R-:W-:Y:S01]  /*03a0*/  MOV R4, R12 ;  /* 0x0000000c00047202 */ /* 0x000fe20000000f00 */
[----:B------:R-:W-:-:S04]  /*03b0*/  IMAD.MOV.U32 R5, RZ, RZ, RZ ;  /* 0x000000ffff057224 */ /* 0x000fc800078e00ff */
[----:B------:R-:W-:-:S04]  /*03c0*/  IMAD.WIDE.U32 R4, R14, UR10, R4 ;  /* 0x0000000a0e047c25 */ /* 0x000fc8000f8e0004 */
[----:B------:R-:W-:Y:S01]  /*03d0*/  IMAD R5, R14, UR11, R5 ;  /* 0x0000000b0e057c24 */ /* 0x000fe2000f8e0205 */
[----:B------:R-:W-:-:S04]  /*03e0*/  LEA R6, P1, R4, UR16, 0x2 ;  /* 0x0000001004067c11 */ /* 0x000fc8000f8210ff */
[----:B------:R-:W-:-:S05]  /*03f0*/  LEA.HI.X R7, R4, UR17, R5, 0x2, P1 ;  /* 0x0000001104077c11 */ /* 0x000fca00088f1405 */
[----:B------:R0:W5:Y:S04]  /*0400*/  LDG.E R22, desc[UR14][R6.64] ;  /* 0x0000000e06167981 */ /* 0x000168000c1e1900 */
.L_x_2:
[----:B------:R-:W-:Y:S05]  /*0410*/  BSYNC.RECONVERGENT B0 ;  /* 0x0000000000007941 */ /* 0x000fea0003800200 */
.L_x_1:
[----:B-----5:R-:W-:Y:S01]  /*0420*/  STS [R16], R25 ;  /* 0x0000001910007388 */ /* 0x020fe20000000800 */
[----:B------:R-:W-:Y:S01]  /*0430*/  UIADD3 UR5, UP0, UPT, UR5, 0x1, URZ ;  /* 0x0000000105057890 */ /* 0x000fe2000ff1e0ff */
[----:B------:R-:W-:Y:S01]  /*0440*/  IADD3 R0, PT, PT, R0, 0x10, RZ ;  /* 0x0000001000007810 */ /* 0x000fe20007ffe0ff */
[----:B------:R-:W-:Y:S01]  /*0450*/  VIADD R14, R14, 0x10 ;  /* 0x000000100e0e7836 */ /* 0x000fe20000000000 */
[----:B------:R-:W-:Y:S01]  /*0460*/  STS [R15], R22 ;  /* 0x000000160f007388 */ /* 0x000fe20000000800 */
[----:B------:R-:W-:Y:S02]  /*0470*/  UIADD3.X UR6, UPT, UPT, URZ, UR6, URZ, UP0, !UPT ;  /* 0x00000006ff067290 */ /* 0x000fe400087fe4ff */
[----:B------:R-:W-:Y:S01]  /*0480*/  UISETP.GT.U32.AND UP0, UPT, UR7, UR5, UPT ;  /* 0x000000050700728c */ /* 0x000fe2000bf04070 */
[----:B------:R-:W-:Y:S01]  /*0490*/  BAR.SYNC.DEFER_BLOCKING 0x0 ;  /* 0x0000000000007b1d */ /* 0x000fe20000010000 */
[----:B------:R-:W-:Y:S02]  /*04a0*/  UIADD3 UR4, UPT, UPT, UR4, 0x10, URZ ;  /* 0x0000001004047890 */ /* 0x000fe4000fffe0ff */
[----:B------:R-:W-:-:S03]  /*04b0*/  UISETP.GT.U32.AND.EX UP0, UPT, UR8, UR6, UPT, UP0 ;  /* 0x000000060800728c */ /* 0x000fc6000bf04100 */
[----:B------:R-:W-:Y:S04]  /*04c0*/  LDS R26, [R19] ;  /* 0x00000000131a7984 */ /* 0x000fe80000000800 */
[----:B------:R-:W1:Y:S04]  /*04d0*/  LDS.128 R8, [R17] ;  /* 0x0000000011087984 */ /* 0x000e680000000c00 */
[----:B------:R-:W2:Y:S04]  /*04e0*/  LDS R29, [R19+0x40] ;  /* 0x00004000131d7984 */ /* 0x000ea80000000800 */
[----:B------:R-:W3:Y:S04]  /*04f0*/  LDS R27, [R19+0x80] ;  /* 0x00008000131b7984 */ /* 0x000ee80000000800 */
[----:B------:R-:W4:Y:S04]  /*0500*/  LDS R24, [R19+0xc0] ;  /* 0x0000c00013187984 */ /* 0x000f280000000800 */
[----:B------:R-:W-:Y:S04]  /*0510*/  LDS R23, [R19+0x100] ;  /* 0x0001000013177984 */ /* 0x000fe80000000800 */
[----:B0-----:R-:W0:Y:S04]  /*0520*/  LDS.128 R4, [R17+0x10] ;  /* 0x0000100011047984 */ /* 0x001e280000000c00 */
[----:B------:R-:W0:Y:S04]  /*0530*/  LDS R18, [R19+0x140] ;  /* 0x0001400013127984 */ /* 0x000e280000000800 */
[----:B------:R-:W0:Y:S04]  /*0540*/  LDS R25, [R19+0x180] ;  /* 0x0001800013197984 */ /* 0x000e280000000800 */
[----:B------:R-:W0:Y:S01]  /*0550*/  LDS R22, [R19+0x1c0] ;  /* 0x0001c00013167984 */ /* 0x000e220000000800 */
[----:B-1----:R-:W-:-:S03]  /*0560*/  FFMA R8, R8, R26, R21 ;  /* 0x0000001a08087223 */ /* 0x002fc60000000015 */
[----:B------:R-:W-:Y:S01]  /*0570*/  LDS R21, [R19+0x200] ;  /* 0x0002000013157984 */ /* 0x000fe20000000800 */
[----:B--2---:R-:W-:-:S04]  /*0580*/  FFMA R8, R29, R9, R8 ;  /* 0x000000091d087223 */ /* 0x004fc80000000008 */
[----:B---3--:R-:W-:-:S04]  /*0590*/  FFMA R27, R27, R10, R8 ;  /* 0x0000000a1b1b7223 */ /* 0x008fc80000000008 */
[----:B----4-:R-:W-:Y:S02]  /*05a0*/  FFMA R27, R24, R11, R27 ;  /* 0x0000000b181b7223 */ /* 0x010fe4000000001b */
[----:B------:R-:W1:Y:S04]  /*05b0*/  LDS.128 R8, [R17+0x20] ;  /* 0x0000200011087984 */ /* 0x000e680000000c00 */
[----:B------:R-:W2:Y:S01]  /*05c0*/  LDS R24, [R19+0x240] ;  /* 0x0002400013187984 */ /* 0x000ea20000000800 */
[----:B0-----:R-:W-:-:S04]  /*05d0*/  FFMA R23, R4, R23, R27 ;  /* 0x0000001704177223 */ /* 0x001fc8000000001b */
[----:B------:R-:W-:Y:S02]  /*05e0*/  FFMA R18, R18, R5, R23 ;  /* 0x0000000512127223 */ /* 0x000fe40000000017 */
[----:B------:R-:W0:Y:S02]  /*05f0*/  LDS R23, [R19+0x280] ;  /* 0x0002800013177984 */ /* 0x000e240000000800 */
[----:B------:R-:W-:Y:S02]  /*0600*/  FFMA R25, R25, R6, R18 ;  /* 0x0000000619197223 */ /* 0x000fe40000000012 */
[----:B------:R-:W3:Y:S02]  /*0610*/  LDS R18, [R19+0x2c0] ;  /* 0x0002c00013127984 */ /* 0x000ee40000000800 */
[----:B------:R-:W-:Y:S02]  /*0620*/  FFMA R27, R22, R7, R25 ;  /* 0x00000007161b7223 */ /* 0x000fe40000000019 */
[----:B------:R-:W-:Y:S04]  /*0630*/  LDS R25, [R19+0x300] ;  /* 0x0003000013197984 */ /* 0x000fe80000000800 */
[----:B------:R-:W4:Y:S04]  /*0640*/  LDS.128 R4, [R17+0x30] ;  /* 0x0000300011047984 */ /* 0x000f280000000c00 */
[----:B------:R-:W4:Y:S01]  /*0650*/  LDS R22, [R19+0x340] ;  /* 0x0003400013167984 */ /* 0x000f220000000800 */
[----:B-1----:R-:W-:-:S03]  /*0660*/  FFMA R27, R8, R21, R27 ;  /* 0x00000015081b7223 */ /* 0x002fc6000000001b */
[----:B------:R-:W1:Y:S01]  /*0670*/  LDS R21, [R19+0x380] ;  /* 0x0003800013157984 */ /* 0x000e620000000800 */
[----:B--2---:R-:W-:-:S03]  /*0680*/  FFMA R24, R24, R9, R27 ;  /* 0x0000000918187223 */ /* 0x004fc6000000001b */
[----:B------:R-:W2:Y:S01]  /*0690*/  LDS R8, [R19+0x3c0] ;  /* 0x0003c00013087984 */ /* 0x000ea20000000800 */
[----:B0-----:R-:W-:-:S04]  /*06a0*/  FFMA R23, R23, R10, R24 ;  /* 0x0000000a17177223 */ /* 0x001fc80000000018 */
[----:B---3--:R-:W-:-:S04]  /*06b0*/  FFMA R11, R18, R11, R23 ;  /* 0x0000000b120b7223 */ /* 0x008fc80000000017 */
[----:B----4-:R-:W-:-:S04]  /*06c0*/  FFMA R11, R4, R25, R11 ;  /* 0x00000019040b7223 */ /* 0x010fc8000000000b */
[----:B------:R-:W-:-:S04]  /*06d0*/  FFMA R22, R22, R5, R11 ;  /* 0x0000000516167223 */ /* 0x000fc8000000000b */
[----:B-1----:R-:W-:-:S04]  /*06e0*/  FFMA R21, R21, R6, R22 ;  /* 0x0000000615157223 */ /* 0x002fc80000000016 */
[----:B--2---:R-:W-:Y:S01]  /*06f0*/  FFMA R21, R8, R7, R21 ;  /* 0x0000000708157223 */ /* 0x004fe20000000015 */
[----:B------:R-:W-:Y:S06]  /*0700*/  BAR.SYNC.DEFER_BLOCKING 0x0 ;  /* 0x0000000000007b1d */ /* 0x000fec0000010000 */
[----:B------:R-:W-:Y:S05]  /*0710*/  BRA.U UP0, `(.L_x_3) ;  /* 0xfffffff900d07547 */ /* 0x000fea000b83ffff */
.L_x_0:
[----:B------:R-:W-:-:S04]  /*0720*/  ISETP.GT.U32.AND P0, PT, R13, R12, PT ;  /* 0x0000000c0d00720c */ /* 0x000fc80003f04070 */
[----:B------:R-:W-:-:S04]  /*0730*/  ISETP.GT.U32.AND.EX P0, PT, RZ, RZ, PT, P0 ;  /* 0x000000ffff00720c */ /* 0x000fc80003f04100 */
[----:B------:R-:W-:-:S04]  /*0740*/  SEL R0, R13, R12, P0 ;  /* 0x0000000c0d007207 */ /* 0x000fc80000000000 */
[----:B------:R-:W-:-:S04]  /*0750*/  ISETP.GE.U32.AND P0, PT, R0, UR10, PT ;  /* 0x0000000a00007c0c */ /* 0x000fc8000bf06070 */
[----:B------:R-:W-:-:S13]  /*0760*/  ISETP.GE.U32.AND.EX P0, PT, RZ, UR11, PT, P0 ;  /* 0x0000000bff007c0c */ /* 0x000fda000bf06100 */
[----:B------:R-:W-:Y:S05]  /*0770*/  @P0 EXIT ;  /* 0x000000000000094d */ /* 0x000fea0003800000 */
[----:B------:R-:W0:Y:S01]  /*0780*/  LDCU.64 UR4, c[0x0][0x390] ;  /* 0x00007200ff0477ac */ /* 0x000e220008000a00 */
[----:B------:R-:W-:Y:S01]  /*0790*/  MOV R2, R12 ;  /* 0x0000000c00027202 */ /* 0x000fe20000000f00 */
[----:B------:R-:W-:-:S04]  /*07a0*/  IMAD.MOV.U32 R3, RZ, RZ, RZ ;  /* 0x000000ffff037224 */ /* 0x000fc800078e00ff */
[----:B------:R-:W-:-:S04]  /*07b0*/  IMAD.WIDE.U32 R2, R13, UR10, R2 ;  /* 0x0000000a0d027c25 */ /* 0x000fc8000f8e0002 */
[----:B------:R-:W-:Y:S01]  /*07c0*/  IMAD R13, R13, UR11, R3 ;  /* 0x0000000b0d0d7c24 */ /* 0x000fe2000f8e0203 */
[----:B0-----:R-:W-:-:S04]  /*07d0*/  LEA R4, P0, R2, UR4, 0x2 ;  /* 0x0000000402047c11 */ /* 0x001fc8000f8010ff */
[----:B------:R-:W-:-:S05]  /*07e0*/  LEA.HI.X R5, R2, UR5, R13, 0x2, P0 ;  /* 0x0000000502057c11 */ /* 0x000fca00080f140d */
[----:B------:R-:W-:Y:S01]  /*07f0*/  STG.E desc[UR14][R4.64], R21 ;  /* 0x0000001504007986 */ /* 0x000fe2000c10190e */
[----:B------:R-:W-:Y:S05]  /*0800*/  EXIT ;  /* 0x000000000000794d */ /* 0x000fea0003800000 */
.L_x_4:
[----:B------:R-:W-:-:S00]  /*0810*/  BRA `(.L_x_4) ;  /* 0xfffffffc00fc7947 */ /* 0x000fc0000383ffff */
[----:B------:R-:W-:-:S00]  /*0820*/  NOP ;  /* 0x0000000000007918 */ /* 0x000fc00000000000 */
        /* <DEDUP_REMOVED lines=13> */
.L_x_10:


//--------------------- .text._Z8mm_naiveIfEvPKT_S2_PS0_i --------------------------
	.section	.text._Z8mm_naiveIfEvPKT_S2_PS0_i,"ax",@progbits
	.align	128
        .global         _Z8mm_naiveIfEvPKT_S2_PS0_i
        .type           _Z8mm_naiveIfEvPKT_S2_PS0_i,@function
        .size           _Z8mm_naiveIfEvPKT_S2_PS0_i,(.L_x_11 - _Z8mm_naiveIfEvPKT_S2_PS0_i)
        .other          _Z8mm_naiveIfEvPKT_S2_PS0_i,@"STO_CUDA_ENTRY STV_DEFAULT"
_Z8mm_naiveIfEvPKT_S2_PS0_i:
.text._Z8mm_naiveIfEvPKT_S2_PS0_i:
[----:B------:R-:W-:Y:S01]  /*0000*/  LDC R1, c[0x0][0x37c] ;  /* 0x0000df00ff017b82 */ /* 0x000fe20000000800 */
[----:B------:R-:W0:Y:S07]  /*0010*/  S2R R3, SR_TID.X ;  /* 0x0000000000037919 */ /* 0x000e2e0000002100 */
[----:B------:R-:W0:Y:S01]  /*0020*/  S2UR UR5, SR_CTAID.X ;  /* 0x00000000000579c3 */ /* 0x000e220000002500 */
[----:B------:R-:W1:Y:S07]  /*0030*/  LDCU UR18, c[0x0][0x398] ;  /* 0x00007300ff1277ac */ /* 0x000e6e0008000800 */
[----:B------:R-:W0:Y:S01]  /*0040*/  LDC R0, c[0x0][0x360] ;  /* 0x0000d800ff007b82 */ /* 0x000e220000000800 */
[----:B-1----:R-:W-:Y:S01]  /*0050*/  UIMAD UR4, UR18, UR18, URZ ;  /* 0x00000012120472a4 */ /* 0x002fe2000f8e02ff */
[----:B0-----:R-:W-:-:S05]  /*0060*/  IMAD R0, R0, UR5, R3 ;  /* 0x0000000500007c24 */ /* 0x001fca000f8e0203 */
[----:B------:R-:W-:-:S13]  /*0070*/  ISETP.GE.AND P0, PT, R0, UR4, PT ;  /* 0x0000000400007c0c */ /* 0x000fda000bf06270 */
[----:B------:R-:W-:Y:S05]  /*0080*/  @P0 EXIT ;  /* 0x000000000000094d */ /* 0x000fea0003800000 */
[----:B------:R-:W-:Y:S01]  /*0090*/  IABS R6, UR18 ;  /* 0x0000001200067c13 */ /* 0x000fe20008000000 */
[----:B------:R-:W-:Y:S01]  /*00a0*/  UISETP.GE.AND UP0, UPT, UR18, 0x1, UPT ;  /* 0x000000011200788c */ /* 0x000fe2000bf06270 */
[----:B------:R-:W-:Y:S01]  /*00b0*/  IABS R13, R0 ;  /* 0x00000000000d7213 */ /* 0x000fe20000000000 */
[----:B------:R-:W-:Y:S01]  /*00c0*/  IMAD.MOV.U32 R12, RZ, RZ, RZ ;  /* 0x000000ffff0c7224 */ /* 0x000fe200078e00ff */
[----:B------:R-:W0:Y:S01]  /*00d0*/  I2F.RP R4, R6 ;  /* 0x0000000600047306 */ /* 0x000e220000209400 */
[----:B------:R-:W-:Y:S01]  /*00e0*/  ISETP.GE.AND P2, PT, R0, RZ, PT ;  /* 0x000000ff0000720c */ /* 0x000fe20003f46270 */
[----:B------:R-:W1:Y:S06]  /*00f0*/  LDCU.64 UR16, c[0x0][0x358] ;  /* 0x00006b00ff1077ac */ /* 0x000e6c0008000a00 */
[----:B0-----:R-:W0:Y:S02]  /*0100*/  MUFU.RCP R4, R4 ;  /* 0x0000000400047308 */ /* 0x001e240000001000 */
[----:B0-----:R-:W-:-:S06]  /*0110*/  IADD3 R2, PT, PT, R4, 0xffffffe, RZ ;  /* 0x0ffffffe04027810 */ /* 0x001fcc0007ffe0ff */
[----:B------:R0:W2:Y:S02]  /*0120*/  F2I.FTZ.U32.TRUNC.NTZ R3, R2 ;  /* 0x0000000200037305 */ /* 0x0000a4000021f000 */
[----:B0-----:R-:W-:Y:S01]  /*0130*/  HFMA2 R2, -RZ, RZ, 0, 0 ;  /* 0x00000000ff027431 */ /* 0x001fe200000001ff */
[----:B--2---:R-:W-:-:S05]  /*0140*/  IADD3 R5, PT, PT, RZ, -R3, RZ ;  /* 0x80000003ff057210 */ /* 0x004fca0007ffe0ff */
[----:B------:R-:W-:-:S04]  /*0150*/  IMAD R5, R5, R6, RZ ;  /* 0x0000000605057224 */ /* 0x000fc800078e02ff */
[----:B------:R-:W-:-:S06]  /*0160*/  IMAD.HI.U32 R3, R3, R5, R2 ;  /* 0x0000000503037227 */ /* 0x000fcc00078e0002 */
[----:B------:R-:W-:-:S05]  /*0170*/  IMAD.HI.U32 R3, R3, R13, RZ ;  /* 0x0000000d03037227 */ /* 0x000fca00078e00ff */
[----:B------:R-:W-:-:S05]  /*0180*/  IADD3 R3, PT, PT, -R3, RZ, RZ ;  /* 0x000000ff03037210 */ /* 0x000fca0007ffe1ff */
[----:B------:R-:W-:-:S05]  /*0190*/  IMAD R13, R6, R3, R13 ;  /* 0x00000003060d7224 */ /* 0x000fca00078e020d */
[----:B------:R-:W-:-:S13]  /*01a0*/  ISETP.GT.U32.AND P0, PT, R6, R13, PT ;  /* 0x0000000d0600720c */ /* 0x000fda0003f04070 */
[----:B------:R-:W-:Y:S02]  /*01b0*/  @!P0 IADD3 R13, PT, PT, R13, -R6, RZ ;  /* 0x800000060d0d8210 */ /* 0x000fe40007ffe0ff */
[----:B------:R-:W-:Y:S02]  /*01c0*/  ISETP.NE.AND P0, PT, RZ, UR18, PT ;  /* 0x00000012ff007c0c */ /* 0x000fe4000bf05270 */
[----:B------:R-:W-:-:S13]  /*01d0*/  ISETP.GT.U32.AND P1, PT, R6, R13, PT ;  /* 0x0000000d0600720c */ /* 0x000fda0003f24070 */
[----:B------:R-:W-:-:S04]  /*01e0*/  @!P1 IADD3 R13, PT, PT, R13, -R6, RZ ;  /* 0x800000060d0d9210 */ /* 0x000fc80007ffe0ff */
[----:B------:R-:W-:Y:S02]  /*01f0*/  @!P2 IADD3 R13, PT, PT, -R13, RZ, RZ ;  /* 0x000000ff0d0da210 */ /* 0x000fe40007ffe1ff */
[----:B------:R-:W-:Y:S01]  /*0200*/  @!P0 LOP3.LUT R13, RZ, UR18, RZ, 0x33, !PT ;  /* 0x00000012ff0d8c12 */ /* 0x000fe2000f8e33ff */
[----:B-1----:R-:W-:Y:S06]  /*0210*/  BRA.U !UP0, `(.L_x_5) ;  /* 0x0000000908287547 */ /* 0x002fec000b800000 */
[----:B------:R-:W-:Y:S01]  /*0220*/  UISETP.GE.U32.AND UP1, UPT, UR18, 0x8, UPT ;  /* 0x000000081200788c */ /* 0x000fe2000bf26070 */
[----:B------:R-:W-:Y:S01]  /*0230*/  MOV R12, RZ ;  /* 0x000000ff000c7202 */ /* 0x000fe20000000f00 */
[----:B------:R-:W-:Y:S01]  /*0240*/  ULOP3.LUT UR19, UR18, 0x7, URZ, 0xc0, !UPT ;  /* 0x0000000712137892 */ /* 0x000fe2000f8ec0ff */
[----:B------:R-:W-:-:S03]  /*0250*/  UMOV UR4, URZ ;  /* 0x000000ff00047c82 */ /* 0x000fc60008000000 */
[----:B------:R-:W-:-:S03]  /*0260*/  UISETP.NE.AND UP0, UPT, UR19, URZ, UPT ;  /* 0x000000ff1300728c */ /* 0x000fc6000bf05270 */
[----:B------:R-:W-:Y:S08]  /*0270*/  BRA.U !UP1, `(.L_x_6) ;  /* 0x0000000109f87547 */ /* 0x000ff0000b800000 */
[----:B------:R-:W0:Y:S01]  /*0280*/  LDCU.64 UR20, c[0x0][0x388] ;  /* 0x00007100ff1477ac */ /* 0x000e220008000a00 */
[-C--:B------:R-:W-:Y:S02]  /*0290*/  IADD3 R14, PT, PT, R0, -R13.reuse, RZ ;  /* 0x8000000d000e7210 */ /* 0x080fe40007ffe0ff */
[----:B------:R-:W-:Y:S01]  /*02a0*/  MOV R12, RZ ;  /* 0x000000ff000c7202 */ /* 0x000fe20000000f00 */
[----:B------:R-:W-:Y:S01]  /*02b0*/  ULOP3.LUT UR4, UR18, 0x7ffffff8, URZ, 0xc0, !UPT ;  /* 0x7ffffff812047892 */ /* 0x000fe2000f8ec0ff */
[----:B------:R-:W-:-:S03]  /*02c0*/  MOV R15, R13 ;  /* 0x0000000d000f7202 */ /* 0x000fc60000000f00 */
[----:B------:R-:W-:Y:S02]  /*02d0*/  UIADD3 UR5, UPT, UPT, -UR4, URZ, URZ ;  /* 0x000000ff04057290 */ /* 0x000fe4000fffe1ff */
[----:B0-----:R-:W-:Y:S02]  /*02e0*/  UIMAD.WIDE.U32 UR6, UR18, 0xc, UR20 ;  /* 0x0000000c120678a5 */ /* 0x001fe4000f8e0014 */
[----:B------:R-:W-:Y:S02]  /*02f0*/  UIMAD.WIDE.U32 UR8, UR18, 0x10, UR20 ;  /* 0x00000010120878a5 */ /* 0x000fe4000f8e0014 */
[----:B------:R-:W-:Y:S02]  /*0300*/  UIMAD.WIDE.U32 UR10, UR18, 0x14, UR20 ;  /* 0x00000014120a78a5 */ /* 0x000fe4000f8e0014 */
[----:B------:R-:W-:Y:S02]  /*0310*/  UIMAD.WIDE.U32 UR12, UR18, 0x18, UR20 ;  /* 0x00000018120c78a5 */ /* 0x000fe4000f8e0014 */
[----:B------:R-:W-:-:S12]  /*0320*/  UIMAD.WIDE.U32 UR14, UR18, 0x1c, UR20 ;  /* 0x0000001c120e78a5 */ /* 0x000fd8000f8e0014 */
.L_x_7:
[----:B------:R-:W0:Y:S01]  /*0330*/  LDC.64 R2, c[0x0][0x380] ;  /* 0x0000e000ff027b82 */ /* 0x000e220000000a00 */
[----:B------:R-:W-:Y:S01]  /*0340*/  HFMA2 R8, -RZ, RZ, 0, 2.384185791015625e-07 ;  /* 0x00000004ff087431 */ /* 0x000fe200000001ff */
[----:B------:R-:W-:Y:S02]  /*0350*/  UIMAD.WIDE.U32 UR24, UR18, 0x4, UR20 ;  /* 0x00000004121878a5 */ /* 0x000fe4000f8e0014 */
[----:B------:R-:W-:-:S04]  /*0360*/  UIMAD.WIDE.U32 UR22, UR18, 0x8, UR20 ;  /* 0x00000008121678a5 */ /* 0x000fc8000f8e0014 */
[----:B------:R-:W-:Y:S01]  /*0370*/  MOV R4, UR24 ;  /* 0x0000001800047c02 */ /* 0x000fe20008000f00 */
[----:B------:R-:W-:Y:S01]  /*0380*/  IMAD.U32 R5, RZ, RZ, UR25 ;  /* 0x00000019ff057e24 */ /* 0x000fe2000f8e00ff */
[----:B------:R-:W-:Y:S01]  /*0390*/  MOV R6, UR22 ;  /* 0x0000001600067c02 */ /* 0x000fe20008000f00 */
[----:B------:R-:W-:Y:S01]  /*03a0*/  IMAD.WIDE R8, R15, R8, UR20 ;  /* 0x000000140f087e25 */ /* 0x000fe2000f8e0208 */
[----:B------:R-:W-:-:S03]  /*03b0*/  MOV R7, UR23 ;  /* 0x0000001700077c02 */ /* 0x000fc60008000f00 */
[----:B------:R-:W-:Y:S02]  /*03c0*/  HFMA2 R10, -RZ, RZ, 0, 2.384185791015625e-07 ;  /* 0x00000004ff0a7431 */ /* 0x000fe400000001ff */
[C---:B------:R-:W-:Y:S01]  /*03d0*/  IMAD.WIDE R4, R15.reuse, 0x4, R4 ;  /* 0x000000040f047825 */ /* 0x040fe200078e0204 */
[----:B------:R1:W2:Y:S01]  /*03e0*/  LDG.E R20, desc[UR16][R8.64] ;  /* 0x0000001008147981 */ /* 0x0002a2000c1e1900 */
[----:B------:R-:W-:Y:S02]  /*03f0*/  MOV R24, 0x4 ;  /* 0x0000000400187802 */ /* 0x000fe40000000f00 */
[----:B0-----:R-:W-:Y:S01]  /*0400*/  IMAD.WIDE R2, R14, 0x4, R2 ;  /* 0x000000040e027825 */ /* 0x001fe200078e0202 */
[----:B------:R0:W3:Y:S04]  /*0410*/  LDG.E R19, desc[UR16][R4.64] ;  /* 0x0000001004137981 */ /* 0x0000e8000c1e1900 */
[----:B------:R-:W2:Y:S01]  /*0420*/  LDG.E R21, desc[UR16][R2.64] ;  /* 0x0000001002157981 */ /* 0x000ea2000c1e1900 */
[----:B------:R-:W-:-:S03]  /*0430*/  IMAD.WIDE R6, R15, 0x4, R6 ;  /* 0x000000040f067825 */ /* 0x000fc600078e0206 */
[----:B------:R-:W3:Y:S01]  /*0440*/  LDG.E R18, desc[UR16][R2.64+0x4] ;  /* 0x0000041002127981 */ /* 0x000ee2000c1e1900 */
[C---:B------:R-:W-:Y:S01]  /*0450*/  IMAD.WIDE R24, R15.reuse, R24, UR6 ;  /* 0x000000060f187e25 */ /* 0x040fe2000f8e0218 */
[----:B------:R-:W-:Y:S02]  /*0460*/  MOV R26, 0x4 ;  /* 0x00000004001a7802 */ /* 0x000fe40000000f00 */
[----:B------:R4:W5:Y:S01]  /*0470*/  LDG.E R17, desc[UR16][R6.64] ;  /* 0x0000001006117981 */ /* 0x000962000c1e1900 */
[----:B-1----:R-:W-:-:S03]  /*0480*/  IMAD.WIDE R8, R15, R10, UR8 ;  /* 0x000000080f087e25 */ /* 0x002fc6000f8e020a */
[----:B------:R-:W5:Y:S01]  /*0490*/  LDG.E R16, desc[UR16][R2.64+0x8] ;  /* 0x0000081002107981 */ /* 0x000f62000c1e1900 */
[----:B------:R-:W-:Y:S02]  /*04a0*/  HFMA2 R28, -RZ, RZ, 0, 2.384185791015625e-07 ;  /* 0x00000004ff1c7431 */ /* 0x000fe400000001ff */
[C---:B0-----:R-:W-:Y:S01]  /*04b0*/  IMAD.WIDE R4, R15.reuse, R26, UR10 ;  /* 0x0000000a0f047e25 */ /* 0x041fe2000f8e021a */
[----:B------:R-:W5:Y:S04]  /*04c0*/  LDG.E R23, desc[UR16][R24.64] ;  /* 0x0000001018177981 */ /* 0x000f68000c1e1900 */
[----:B------:R-:W5:Y:S01]  /*04d0*/  LDG.E R22, desc[UR16][R2.64+0xc] ;  /* 0x00000c1002167981 */ /* 0x000f62000c1e1900 */
[----:B----4-:R-:W-:-:S03]  /*04e0*/  IMAD.WIDE R6, R15, R10, UR12 ;  /* 0x0000000c0f067e25 */ /* 0x010fc6000f8e020a */
[----:B------:R-:W4:Y:S04]  /*04f0*/  LDG.E R9, desc[UR16][R8.64] ;  /* 0x0000001008097981 */ /* 0x000f28000c1e1900 */
[----:B------:R-:W4:Y:S01]  /*0500*/  LDG.E R26, desc[UR16][R2.64+0x10] ;  /* 0x00001010021a7981 */ /* 0x000f22000c1e1900 */
[----:B------:R-:W-:-:S03]  /*0510*/  IMAD.WIDE R10, R15, R28, UR14 ;  /* 0x0000000e0f0a7e25 */ /* 0x000fc6000f8e021c */
[----:B------:R-:W4:Y:S04]  /*0520*/  LDG.E R4, desc[UR16][R4.64] ;  /* 0x0000001004047981 */ /* 0x000f28000c1e1900 */
[----:B------:R-:W4:Y:S04]  /*0530*/  LDG.E R27, desc[UR16][R2.64+0x14] ;  /* 0x00001410021b7981 */ /* 0x000f28000c1e1900 */
[----:B------:R-:W4:Y:S04]  /*0540*/  LDG.E R7, desc[UR16][R6.64] ;  /* 0x0000001006077981 */ /* 0x000f28000c1e1900 */
[----:B------:R-:W4:Y:S04]  /*0550*/  LDG.E R24, desc[UR16][R2.64+0x18] ;  /* 0x0000181002187981 */ /* 0x000f28000c1e1900 */
[----:B------:R-:W4:Y:S04]  /*0560*/  LDG.E R10, desc[UR16][R10.64] ;  /* 0x000000100a0a7981 */ /* 0x000f28000c1e1900 */
[----:B------:R-:W4:Y:S01]  /*0570*/  LDG.E R28, desc[UR16][R2.64+0x1c] ;  /* 0x00001c10021c7981 */ /* 0x000f22000c1e1900 */
[----:B------:R-:W-:-:S04]  /*0580*/  UIADD3 UR5, UPT, UPT, UR5, 0x8, URZ ;  /* 0x0000000805057890 */ /* 0x000fc8000fffe0ff */
[----:B------:R-:W-:Y:S01]  /*0590*/  UISETP.NE.AND UP1, UPT, UR5, URZ, UPT ;  /* 0x000000ff0500728c */ /* 0x000fe2000bf25270 */
[----:B------:R-:W-:Y:S01]  /*05a0*/  IADD3 R14, PT, PT, R14, 0x8, RZ ;  /* 0x000000080e0e7810 */ /* 0x000fe20007ffe0ff */
[----:B--2---:R-:W-:-:S04]  /*05b0*/  FFMA R21, R21, R20, R12 ;  /* 0x0000001415157223 */ /* 0x004fc8000000000c */
[----:B---3--:R-:W-:-:S04]  /*05c0*/  FFMA R19, R18, R19, R21 ;  /* 0x0000001312137223 */ /* 0x008fc80000000015 */
[----:B-----5:R-:W-:-:S04]  /*05d0*/  FFMA R17, R16, R17, R19 ;  /* 0x0000001110117223 */ /* 0x020fc80000000013 */
[----:B------:R-:W-:-:S04]  /*05e0*/  FFMA R17, R22, R23, R17 ;  /* 0x0000001716117223 */ /* 0x000fc80000000011 */
[----:B----4-:R-:W-:-:S04]  /*05f0*/  FFMA R26, R26, R9, R17 ;  /* 0x000000091a1a7223 */ /* 0x010fc80000000011 */
[----:B------:R-:W-:Y:S01]  /*0600*/  FFMA R27, R27, R4, R26 ;  /* 0x000000041b1b7223 */ /* 0x000fe2000000001a */
[----:B------:R-:W-:-:S03]  /*0610*/  IMAD.U32 R4, RZ, RZ, UR18 ;  /* 0x00000012ff047e24 */ /* 0x000fc6000f8e00ff */
[----:B------:R-:W-:Y:S02]  /*0620*/  FFMA R7, R24, R7, R27 ;  /* 0x0000000718077223 */ /* 0x000fe4000000001b */
[----:B------:R-:W-:Y:S02]  /*0630*/  LEA R15, R4, R15, 0x3 ;  /* 0x0000000f040f7211 */ /* 0x000fe400078e18ff */
[----:B------:R-:W-:Y:S01]  /*0640*/  FFMA R12, R28, R10, R7 ;  /* 0x0000000a1c0c7223 */ /* 0x000fe20000000007 */
[----:B------:R-:W-:Y:S06]  /*0650*/  BRA.U UP1, `(.L_x_7) ;  /* 0xfffffffd01347547 */ /* 0x000fec000b83ffff */
.L_x_6:
[----:B------:R-:W-:Y:S05]  /*0660*/  BRA.U !UP0, `(.L_x_5) ;  /* 0x0000000508147547 */ /* 0x000fea000b800000 */
[----:B------:R-:W-:Y:S01]  /*0670*/  UISETP.GE.U32.AND UP0, UPT, UR19, 0x4, UPT ;  /* 0x000000041300788c */ /* 0x000fe2000bf06070 */
[----:B------:R-:W-:Y:S01]  /*0680*/  IADD3 R2, PT, PT, R0, -R13, RZ ;  /* 0x8000000d00027210 */ /* 0x000fe20007ffe0ff */
[----:B------:R-:W-:-:S04]  /*0690*/  ULOP3.LUT UR5, UR18, 0x3, URZ, 0xc0, !UPT ;  /* 0x0000000312057892 */ /* 0x000fc8000f8ec0ff */
[----:B------:R-:W-:-:S03]  /*06a0*/  UISETP.NE.AND UP1, UPT, UR5, URZ, UPT ;  /* 0x000000ff0500728c */ /* 0x000fc6000bf25270 */
[----:B------:R-:W-:Y:S08]  /*06b0*/  BRA.U !UP0, `(.L_x_8) ;  /* 0x0000000108687547 */ /* 0x000ff0000b800000 */
[----:B------:R-:W0:Y:S01]  /*06c0*/  LDC.64 R6, c[0x0][0x388] ;  /* 0x0000e200ff067b82 */ /* 0x000e220000000a00 */
[----:B------:R-:W-:Y:S01]  /*06d0*/  MOV R8, UR4 ;  /* 0x0000000400087c02 */ /* 0x000fe20008000f00 */
[----:B------:R-:W-:Y:S01]  /*06e0*/  IMAD.U32 R11, RZ, RZ, UR18 ;  /* 0x00000012ff0b7e24 */ /* 0x000fe2000f8e00ff */
[----:B------:R-:W-:-:S03]  /*06f0*/  IADD3 R3, PT, PT, R2, UR4, RZ ;  /* 0x0000000402037c10 */ /* 0x000fc6000fffe0ff */
[----:B------:R-:W-:Y:S02]  /*0700*/  IMAD R9, R8, UR18, R13 ;  /* 0x0000001208097c24 */ /* 0x000fe4000f8e020d */
[----:B------:R-:W1:Y:S01]  /*0710*/  LDC.64 R4, c[0x0][0x380] ;  /* 0x0000e000ff047b82 */ /* 0x000e620000000a00 */
[----:B------:R-:W-:Y:S01]  /*0720*/  MOV R15, UR18 ;  /* 0x00000012000f7c02 */ /* 0x000fe20008000f00 */
[----:B0-----:R-:W-:Y:S01]  /*0730*/  IMAD.WIDE R6, R9, 0x4, R6 ;  /* 0x0000000409067825 */ /* 0x001fe200078e0206 */
[----:B------:R-:W-:-:S05]  /*0740*/  MOV R9, UR18 ;  /* 0x0000001200097c02 */ /* 0x000fca0008000f00 */
[----:B------:R-:W-:Y:S02]  /*0750*/  IMAD.WIDE.U32 R8, R9, 0x4, R6 ;  /* 0x0000000409087825 */ /* 0x000fe400078e0006 */
[----:B------:R-:W2:Y:S02]  /*0760*/  LDG.E R6, desc[UR16][R6.64] ;  /* 0x0000001006067981 */ /* 0x000ea4000c1e1900 */
[----:B-1----:R-:W-:-:S04]  /*0770*/  IMAD.WIDE R4, R3, 0x4, R4 ;  /* 0x0000000403047825 */ /* 0x002fc800078e0204 */
[----:B------:R-:W-:Y:S01]  /*0780*/  IMAD.WIDE.U32 R10, R11, 0x4, R8 ;  /* 0x000000040b0a7825 */ /* 0x000fe200078e0008 */
[----:B------:R-:W2:Y:S04]  /*0790*/  LDG.E R3, desc[UR16][R4.64] ;  /* 0x0000001004037981 */ /* 0x000ea8000c1e1900 */
[----:B------:R-:W3:Y:S01]  /*07a0*/  LDG.E R8, desc[UR16][R8.64] ;  /* 0x0000001008087981 */ /* 0x000ee2000c1e1900 */
[----:B------:R-:W-:-:S03]  /*07b0*/  IMAD.WIDE.U32 R14, R15, 0x4, R10 ;  /* 0x000000040f0e7825 */ /* 0x000fc600078e000a */
[----:B------:R-:W3:Y:S04]  /*07c0*/  LDG.E R16, desc[UR16][R4.64+0x4] ;  /* 0x0000041004107981 */ /* 0x000ee8000c1e1900 */
[----:B------:R-:W4:Y:S04]  /*07d0*/  LDG.E R17, desc[UR16][R10.64] ;  /* 0x000000100a117981 */ /* 0x000f28000c1e1900 */
[----:B------:R-:W4:Y:S04]  /*07e0*/  LDG.E R18, desc[UR16][R4.64+0x8] ;  /* 0x0000081004127981 */ /* 0x000f28000c1e1900 */
[----:B------:R-:W5:Y:S04]  /*07f0*/  LDG.E R20, desc[UR16][R4.64+0xc] ;  /* 0x00000c1004147981 */ /* 0x000f68000c1e1900 */
[----:B------:R-:W5:Y:S01]  /*0800*/  LDG.E R14, desc[UR16][R14.64] ;  /* 0x000000100e0e7981 */ /* 0x000f62000c1e1900 */
[----:B------:R-:W-:Y:S01]  /*0810*/  UIADD3 UR4, UPT, UPT, UR4, 0x4, URZ ;  /* 0x0000000404047890 */ /* 0x000fe2000fffe0ff */
[----:B--2---:R-:W-:-:S04]  /*0820*/  FFMA R3, R3, R6, R12 ;  /* 0x0000000603037223 */ /* 0x004fc8000000000c */
[----:B---3--:R-:W-:-:S04]  /*0830*/  FFMA R3, R16, R8, R3 ;  /* 0x0000000810037223 */ /* 0x008fc80000000003 */
[----:B----4-:R-:W-:-:S04]  /*0840*/  FFMA R3, R18, R17, R3 ;  /* 0x0000001112037223 */ /* 0x010fc80000000003 */
[----:B-----5:R-:W-:-:S07]  /*0850*/  FFMA R12, R20, R14, R3 ;  /* 0x0000000e140c7223 */ /* 0x020fce0000000003 */
.L_x_8:
[----:B------:R-:W-:Y:S05]  /*0860*/  BRA.U !UP1, `(.L_x_5) ;  /* 0x0000000109947547 */ /* 0x000fea000b800000 */
[----:B------:R-:W-:Y:S01]  /*0870*/  UISETP.NE.AND UP0, UPT, UR5, 0x1, UPT ;  /* 0x000000010500788c */ /* 0x000fe2000bf05270 */
[----:B------:R-:W-:Y:S01]  /*0880*/  MOV R4, UR4 ;  /* 0x0000000400047c02 */ /* 0x000fe20008000f00 */
[----:B------:R-:W-:Y:S02]  /*0890*/  ULOP3.LUT UR5, UR18, 0x1, URZ, 0xc0, !UPT ;  /* 0x0000000112057892 */ /* 0x000fe4000f8ec0ff */
[----:B------:R-:W-:Y:S02]  /*08a0*/  MOV R5, UR18 ;  /* 0x0000001200057c02 */ /* 0x000fe40008000f00 */
[----:B------:R-:W-:Y:S01]  /*08b0*/  UISETP.NE.U32.AND UP1, UPT, UR5, 0x1, UPT ;  /* 0x000000010500788c */ /* 0x000fe2000bf25070 */
[----:B------:R-:W-:-:S04]  /*08c0*/  PLOP3.LUT P0, PT, PT, PT, UP0, 0x80, 0x8 ;  /* 0x000000000008781c */ /* 0x000fc80003f0f008 */
[----:B------:R-:W0:Y:S01]  /*08d0*/  @UP0 LDCU.128 UR8, c[0x0][0x380] ;  /* 0x00007000ff0807ac */ /* 0x000e220008000c00 */
[----:B------:R-:W-:-:S05]  /*08e0*/  PLOP3.LUT P1, PT, PT, PT, UP1, 0x80, 0x8 ;  /* 0x000000000008781c */ /* 0x000fca0003f2f018 */
[----:B------:R-:W1:Y:S03]  /*08f0*/  @!UP1 LDCU.128 UR12, c[0x0][0x380] ;  /* 0x00007000ff0c97ac */ /* 0x000e660008000c00 */
[----:B------:R-:W-:Y:S01]  /*0900*/  @P0 IMAD R3, R4, UR18, R13 ;  /* 0x0000001204030c24 */ /* 0x000fe2000f8e020d */
[----:B0-----:R-:W-:Y:S02]  /*0910*/  MOV R10, UR10 ;  /* 0x0000000a000a7c02 */ /* 0x001fe40008000f00 */
[----:B------:R-:W-:Y:S02]  /*0920*/  MOV R11, UR11 ;  /* 0x0000000b000b7c02 */ /* 0x000fe40008000f00 */
[----:B------:R-:W-:Y:S02]  /*0930*/  MOV R6, UR8 ;  /* 0x0000000800067c02 */ /* 0x000fe40008000f00 */
[----:B------:R-:W-:Y:S01]  /*0940*/  MOV R7, UR9 ;  /* 0x0000000900077c02 */ /* 0x000fe20008000f00 */
[----:B------:R-:W-:-:S04]  /*0950*/  @P0 IMAD.WIDE R10, R3, 0x4, R10 ;  /* 0x00000004030a0825 */ /* 0x000fc800078e020a */
[C---:B------:R-:W-:Y:S01]  /*0960*/  @P0 VIADD R3, R2.reuse, UR4 ;  /* 0x0000000402030c36 */ /* 0x040fe20008000000 */
[----:B------:R-:W-:Y:S01]  /*0970*/  @UP0 UIADD3 UR4, UPT, UPT, UR4, 0x2, URZ ;  /* 0x0000000204040890 */ /* 0x000fe2000fffe0ff */
[----:B-1----:R-:W-:Y:S02]  /*0980*/  MOV R8, UR12 ;  /* 0x0000000c00087c02 */ /* 0x002fe40008000f00 */
[----:B------:R-:W-:Y:S01]  /*0990*/  MOV R9, UR13 ;  /* 0x0000000d00097c02 */ /* 0x000fe20008000f00 */
[----:B------:R-:W-:Y:S01]  /*09a0*/  @P0 IMAD.WIDE R6, R3, 0x4, R6 ;  /* 0x0000000403060825 */ /* 0x000fe200078e0206 */
[----:B------:R-:W-:Y:S01]  /*09b0*/  MOV R14, UR14 ;  /* 0x0000000e000e7c02 */ /* 0x000fe20008000f00 */
[----:B------:R-:W2:Y:S01]  /*09c0*/  @P0 LDG.E R16, desc[UR16][R10.64] ;  /* 0x000000100a100981 */ /* 0x000ea2000c1e1900 */
[----:B------:R-:W-:Y:S01]  /*09d0*/  MOV R18, UR4 ;  /* 0x0000000400127c02 */ /* 0x000fe20008000f00 */
[----:B------:R-:W-:Y:S01]  /*09e0*/  @P0 IMAD.WIDE.U32 R4, R5, 0x4, R10 ;  /* 0x0000000405040825 */ /* 0x000fe200078e000a */
[----:B------:R-:W-:Y:S01]  /*09f0*/  @!P1 IADD3 R3, PT, PT, R2, UR4, RZ ;  /* 0x0000000402039c10 */ /* 0x000fe2000fffe0ff */
[----:B------:R-:W2:Y:S01]  /*0a00*/  @P0 LDG.E R17, desc[UR16][R6.64] ;  /* 0x0000001006110981 */ /* 0x000ea2000c1e1900 */
[----:B------:R-:W-:Y:S01]  /*0a10*/  MOV R15, UR15 ;  /* 0x0000000f000f7c02 */ /* 0x000fe20008000f00 */
[----:B------:R-:W-:-:S02]  /*0a20*/  @!P1 IMAD R13, R18, UR18, R13 ;  /* 0x00000012120d9c24 */ /* 0x000fc4000f8e020d */
[----:B------:R-:W-:Y:S01]  /*0a30*/  @!P1 IMAD.WIDE R2, R3, 0x4, R8 ;  /* 0x0000000403029825 */ /* 0x000fe200078e0208 */
[----:B------:R-:W3:Y:S03]  /*0a40*/  @P0 LDG.E R19, desc[UR16][R6.64+0x4] ;  /* 0x0000041006130981 */ /* 0x000ee6000c1e1900 */
[----:B------:R-:W-:Y:S01]  /*0a50*/  @!P1 IMAD.WIDE R8, R13, 0x4, R14 ;  /* 0x000000040d089825 */ /* 0x000fe200078e020e */
[----:B------:R-:W3:Y:S04]  /*0a60*/  @P0 LDG.E R4, desc[UR16][R4.64] ;  /* 0x0000001004040981 */ /* 0x000ee8000c1e1900 */
[----:B------:R-:W4:Y:S04]  /*0a70*/  @!P1 LDG.E R3, desc[UR16][R2.64] ;  /* 0x0000001002039981 */ /* 0x000f28000c1e1900 */
[----:B------:R-:W4:Y:S01]  /*0a80*/  @!P1 LDG.E R8, desc[UR16][R8.64] ;  /* 0x0000001008089981 */ /* 0x000f22000c1e1900 */
[----:B--2---:R-:W-:-:S04]  /*0a90*/  @P0 FFMA R16, R17, R16, R12 ;  /* 0x0000001011100223 */ /* 0x004fc8000000000c */
[----:B---3--:R-:W-:-:S04]  /*0aa0*/  @P0 FFMA R12, R19, R4, R16 ;  /* 0x00000004130c0223 */ /* 0x008fc80000000010 */
[----:B----4-:R-:W-:-:S07]  /*0ab0*/  @!P1 FFMA R12, R3, R8, R12 ;  /* 0x00000008030c9223 */ /* 0x010fce000000000c */
.L_x_5:
[----:B------:R-:W0:Y:S02]  /*0ac0*/  LDC.64 R2, c[0x0][0x390] ;  /* 0x0000e400ff027b82 */ /* 0x000e240000000a00 */
[----:B0-----:R-:W-:-:S05]  /*0ad0*/  IMAD.WIDE R2, R0, 0x4, R2 ;  /* 0x0000000400027825 */ /* 0x001fca00078e0202 */
[----:B------:R-:W-:Y:S01]  /*0ae0*/  STG.E desc[UR16][R2.64], R12 ;  /* 0x0000000c02007986 */ /* 0x000fe2000c101910 */
[----:B------:R-:W-:Y:S05]  /*0af0*/  EXIT ;  /* 0x000000000000794d */ /* 0x000fea0003800000 */
.L_x_9:
        /* <DEDUP_REMOVED lines=16> */
.L_x_11:


//--------------------- .nv.shared._Z8mm_tiledIfEvPKT_S2_PS0_m --------------------------
	.section	.nv.shared._Z8mm_tiledIfEvPKT_S2_PS0_m,"aw",@nobits
	.sectionflags	@""
	.align	4
.nv.shared._Z8mm_tiledIfEvPKT_S2_PS0_m:
	.zero		3072


//--------------------- .nv.shared.reserved.0     --------------------------
	.section	.nv.shared.reserved.0,"aw",@nobits
	.weak		__nv_reservedSMEM_offset_0_alias
	.size		__nv_reservedSMEM_offset_0_alias, 0, 64
	.other		__nv_reservedSMEM_offset_0_alias,@"STO_CUDA_RESERVED_SHARED STV_DEFAULT"
__nv_reservedSMEM_offset_0_alias:
	.zero		0
	.zero		64


//--------------------- .nv.constant0._Z8mm_tiledIfEvPKT_S2_PS0_m --------------------------
	.section	.nv.constant0._Z8mm_tiledIfEvPKT_S2_PS0_m,"a",@progbits
	.sectionflags	@""
	.align	4
.nv.constant0._Z8mm_tiledIfEvPKT_S2_PS0_m:
	.zero		928


//--------------------- .nv.constant0._Z8mm_naiveIfEvPKT_S2_PS0_i --------------------------
	.section	.nv.constant0._Z8mm_naiveIfEvPKT_S2_PS0_i,"a",@progbits
	.sectionflags	@""
	.align	4
.nv.constant0._Z8mm_naiveIfEvPKT_S2_PS0_i:
	.zero		924


//--------------------- SYMBOLS --------------------------

	.type		.nv.reservedSmem.offset0,@object
	.size		.nv.reservedSmem.offset0,0x4
	.type		.nv.reservedSmem.cap,@object
	.size		.nv.reservedSmem.cap,0x4
